	.headerflags	@"EF_CUDA_TEXMODE_UNIFIED EF_CUDA_64BIT_ADDRESS EF_CUDA_ACCELERATORS EF_CUDA_SM90 EF_CUDA_VIRTUAL_SM(EF_CUDA_SM90)"
	.elftype	@"ET_EXEC"


//--------------------- .nv.info                  --------------------------
	.section	.nv.info,"",@"SHT_CUDA_INFO"
	.align	4


	//----- nvinfo : EIATTR_REGCOUNT
	.align		4
        /*0000*/ 	.byte	0x04, 0x2f
        /*0002*/ 	.short	(.L_1 - .L_0)
	.align		4
.L_0:
        /*0004*/ 	.word	index@(triton_poi_fused_cat_10)
        /*0008*/ 	.word	0x00000013


	//----- nvinfo : EIATTR_MIN_STACK_SIZE
	.align		4
.L_1:
        /*000c*/ 	.byte	0x04, 0x12
        /*000e*/ 	.short	(.L_3 - .L_2)
	.align		4
.L_2:
        /*0010*/ 	.word	index@(triton_poi_fused_cat_10)
        /*0014*/ 	.word	0x00000000


	//----- nvinfo : EIATTR_FRAME_SIZE
	.align		4
.L_3:
        /*0018*/ 	.byte	0x04, 0x11
        /*001a*/ 	.short	(.L_5 - .L_4)
	.align		4
.L_4:
        /*001c*/ 	.word	index@(triton_poi_fused_cat_10)
        /*0020*/ 	.word	0x00000000


	//----- nvinfo : EIATTR_MIN_STACK_SIZE
	.align		4
.L_5:
        /*0024*/ 	.byte	0x04, 0x12
        /*0026*/ 	.short	(.L_7 - .L_6)
	.align		4
.L_6:
        /*0028*/ 	.word	index@(triton_poi_fused_cat_10)
        /*002c*/ 	.word	0x00000000
.L_7:


//--------------------- .nv.info.triton_poi_fused_cat_10 --------------------------
	.section	.nv.info.triton_poi_fused_cat_10,"",@"SHT_CUDA_INFO"
	.sectionflags	@""
	.align	4


	//----- nvinfo : EIATTR_CUDA_API_VERSION
	.align		4
        /*0000*/ 	.byte	0x04, 0x37
        /*0002*/ 	.short	(.L_9 - .L_8)
.L_8:
        /*0004*/ 	.word	0x0000007c


	//----- nvinfo : EIATTR_KPARAM_INFO
	.align		4
.L_9:
        /*0008*/ 	.byte	0x04, 0x17
        /*000a*/ 	.short	(.L_11 - .L_10)
.L_10:
        /*000c*/ 	.word	0x00000000
        /*0010*/ 	.short	0x0004
        /*0012*/ 	.short	0x0020
        /*0014*/ 	.byte	0x00, 0xf0, 0x11, 0x00


	//----- nvinfo : EIATTR_KPARAM_INFO
	.align		4
.L_11:
        /*0018*/ 	.byte	0x04, 0x17
        /*001a*/ 	.short	(.L_13 - .L_12)
.L_12:
        /*001c*/ 	.word	0x00000000
        /*0020*/ 	.short	0x0003
        /*0022*/ 	.short	0x0018
        /*0024*/ 	.byte	0x00, 0xf4, 0x21, 0x00


	//----- nvinfo : EIATTR_KPARAM_INFO
	.align		4
.L_13:
        /*0028*/ 	.byte	0x04, 0x17
        /*002a*/ 	.short	(.L_15 - .L_14)
.L_14:
        /*002c*/ 	.word	0x00000000
        /*0030*/ 	.short	0x0002
        /*0032*/ 	.short	0x0010
        /*0034*/ 	.byte	0x00, 0xf4, 0x21, 0x00


	//----- nvinfo : EIATTR_KPARAM_INFO
	.align		4
.L_15:
        /*0038*/ 	.byte	0x04, 0x17
        /*003a*/ 	.short	(.L_17 - .L_16)
.L_16:
        /*003c*/ 	.word	0x00000000
        /*0040*/ 	.short	0x0001
        /*0042*/ 	.short	0x0008
        /*0044*/ 	.byte	0x00, 0xf4, 0x21, 0x00


	//----- nvinfo : EIATTR_KPARAM_INFO
	.align		4
.L_17:
        /*0048*/ 	.byte	0x04, 0x17
        /*004a*/ 	.short	(.L_19 - .L_18)
.L_18:
        /*004c*/ 	.word	0x00000000
        /*0050*/ 	.short	0x0000
        /*0052*/ 	.short	0x0000
        /*0054*/ 	.byte	0x00, 0xf4, 0x21, 0x00


	//----- nvinfo : EIATTR_SPARSE_MMA_MASK
	.align		4
.L_19:
        /*0058*/ 	.byte	0x03, 0x50
        /*005a*/ 	.short	0x0000


	//----- nvinfo : EIATTR_MAXREG_COUNT
	.align		4
        /*005c*/ 	.byte	0x03, 0x1b
        /*005e*/ 	.short	0x00ff


	//----- nvinfo : EIATTR_EXIT_INSTR_OFFSETS
	.align		4
        /*0060*/ 	.byte	0x04, 0x1c
        /*0062*/ 	.short	(.L_21 - .L_20)


	//   ....[0]....
.L_20:
        /*0064*/ 	.word	0x00000350


	//----- nvinfo : EIATTR_REQNTID
	.align		4
.L_21:
        /*0068*/ 	.byte	0x04, 0x10
        /*006a*/ 	.short	(.L_23 - .L_22)
.L_22:
        /*006c*/ 	.word	0x00000100
        /*0070*/ 	.word	0x00000001
        /*0074*/ 	.word	0x00000001


	//----- nvinfo : EIATTR_CBANK_PARAM_SIZE
	.align		4
.L_23:
        /*0078*/ 	.byte	0x03, 0x19
        /*007a*/ 	.short	0x0024


	//----- nvinfo : EIATTR_PARAM_CBANK
	.align		4
        /*007c*/ 	.byte	0x04, 0x0a
        /*007e*/ 	.short	(.L_25 - .L_24)
	.align		4
.L_24:
        /*0080*/ 	.word	index@(.nv.constant0.triton_poi_fused_cat_10)
        /*0084*/ 	.short	0x0210
        /*0086*/ 	.short	0x0024


	//----- nvinfo : EIATTR_SW_WAR
	.align		4
.L_25:
        /*0088*/ 	.byte	0x04, 0x36
        /*008a*/ 	.short	(.L_27 - .L_26)
.L_26:
        /*008c*/ 	.word	0x00000008
.L_27:


//--------------------- .nv.callgraph             --------------------------
	.section	.nv.callgraph,"",@"SHT_CUDA_CALLGRAPH"
	.align	4
	.sectionentsize	8
	.align		4
        /*0000*/ 	.word	0x00000000
	.align		4
        /*0004*/ 	.word	0xffffffff
	.align		4
        /*0008*/ 	.word	0x00000000
	.align		4
        /*000c*/ 	.word	0xfffffffe
	.align		4
        /*0010*/ 	.word	0x00000000
	.align		4
        /*0014*/ 	.word	0xfffffffd
	.align		4
        /*0018*/ 	.word	0x00000000
	.align		4
        /*001c*/ 	.word	0xfffffffc


//--------------------- .text.triton_poi_fused_cat_10 --------------------------
	.section	.text.triton_poi_fused_cat_10,"ax",@progbits
	.align	128
        .global         triton_poi_fused_cat_10
        .type           triton_poi_fused_cat_10,@function
        .size           triton_poi_fused_cat_10,(.L_x_1 - triton_poi_fused_cat_10)
        .other          triton_poi_fused_cat_10,@"STO_CUDA_ENTRY STV_DEFAULT"
triton_poi_fused_cat_10:
.text.triton_poi_fused_cat_10:
[----:B------:R-:W-:Y:S01]  /*0000*/  LDC R1, c[0x0][0x28] ;  /* 0x00000a00ff017b82 */ /* 0x000fe20000000800 */
[----:B------:R-:W1:Y:S07]  /*0010*/  S2R R0, SR_TID.X ;  /* 0x0000000000007919 */ /* 0x000e6e0000002100 */
[----:B------:R-:W2:Y:S01]  /*0020*/  LDC.64 R4, c[0x0][0x218] ;  /* 0x00008600ff047b82 */ /* 0x000ea20000000a00 */
[----:B------:R-:W-:Y:S01]  /*0030*/  ULDC.64 UR6, c[0x0][0x220] ;  /* 0x0000880000067ab9 */ /* 0x000fe20000000a00 */
[----:B------:R-:W-:Y:S01]  /*0040*/  ULDC.64 UR4, c[0x0][0x208] ;  /* 0x0000820000047ab9 */ /* 0x000fe20000000a00 */
[----:B------:R-:W3:Y:S01]  /*0050*/  S2R R3, SR_CTAID.X ;  /* 0x0000000000037919 */ /* 0x000ee20000002500 */
[----:B-1----:R-:W-:-:S05]  /*0060*/  IMAD.SHL.U32 R0, R0, 0x2, RZ ;  /* 0x0000000200007824 */ /* 0x002fca00078e00ff */
[----:B------:R-:W-:-:S05]  /*0070*/  LOP3.LUT R0, R0, 0x1fe, RZ, 0xc0, !PT ;  /* 0x000001fe00007812 */ /* 0x000fca00078ec0ff */
[----:B---3--:R-:W-:Y:S02]  /*0080*/  IMAD R0, R3, 0x200, R0 ;  /* 0x0000020003007824 */ /* 0x008fe400078e0200 */
[----:B------:R-:W1:Y:S03]  /*0090*/  LDC.64 R2, c[0x0][0x210] ;  /* 0x00008400ff027b82 */ /* 0x000e660000000a00 */
[----:B------:R-:W-:-:S04]  /*00a0*/  SHF.R.S32.HI R7, RZ, 0x1f, R0 ;  /* 0x0000001fff077819 */ /* 0x000fc80000011400 */
[CC--:B------:R-:W-:Y:S02]  /*00b0*/  LEA.HI R6, R7.reuse, R0.reuse, RZ, 0x8 ;  /* 0x0000000007067211 */ /* 0x0c0fe400078f40ff */
[----:B------:R-:W-:Y:S02]  /*00c0*/  LEA.HI R10, R7, R0, RZ, 0x11 ;  /* 0x00000000070a7211 */ /* 0x000fe400078f88ff */
[----:B------:R-:W-:Y:S02]  /*00d0*/  SHF.R.S32.HI R8, RZ, 0x8, R6 ;  /* 0x00000008ff087819 */ /* 0x000fe40000011406 */
[----:B------:R-:W-:Y:S02]  /*00e0*/  LOP3.LUT R7, R6, 0xffffff00, RZ, 0xc0, !PT ;  /* 0xffffff0006077812 */ /* 0x000fe400078ec0ff */
[----:B------:R-:W-:Y:S02]  /*00f0*/  LEA.HI R9, R8, R8, RZ, 0x9 ;  /* 0x0000000808097211 */ /* 0x000fe400078f48ff */
[----:B------:R-:W-:Y:S01]  /*0100*/  SHF.R.S32.HI R11, RZ, 0x11, R10 ;  /* 0x00000011ff0b7819 */ /* 0x000fe2000001140a */
[----:B------:R-:W-:Y:S01]  /*0110*/  IMAD.IADD R7, R0, 0x1, -R7 ;  /* 0x0000000100077824 */ /* 0x000fe200078e0a07 */
[----:B------:R-:W-:-:S03]  /*0120*/  LOP3.LUT R9, R9, 0xfffffe00, RZ, 0xc0, !PT ;  /* 0xfffffe0009097812 */ /* 0x000fc600078ec0ff */
[----:B------:R-:W-:Y:S01]  /*0130*/  IMAD.U32 R6, R11, 0x10000, RZ ;  /* 0x000100000b067824 */ /* 0x000fe200078e00ff */
[----:B------:R-:W-:Y:S01]  /*0140*/  LOP3.LUT R11, R10, 0xfffe0000, RZ, 0xc0, !PT ;  /* 0xfffe00000a0b7812 */ /* 0x000fe200078ec0ff */
[----:B------:R-:W-:Y:S01]  /*0150*/  IMAD.IADD R9, R8, 0x1, -R9 ;  /* 0x0000000108097824 */ /* 0x000fe200078e0a09 */
[----:B------:R-:W-:Y:S02]  /*0160*/  SHF.R.S32.HI R10, RZ, 0x1f, R7 ;  /* 0x0000001fff0a7819 */ /* 0x000fe40000011407 */
[----:B------:R-:W-:Y:S01]  /*0170*/  SHF.R.S32.HI R13, RZ, 0x1f, R6 ;  /* 0x0000001fff0d7819 */ /* 0x000fe20000011406 */
[C---:B------:R-:W-:Y:S01]  /*0180*/  IMAD.SHL.U32 R8, R9.reuse, 0x100, RZ ;  /* 0x0000010009087824 */ /* 0x040fe200078e00ff */
[C---:B------:R-:W-:Y:S01]  /*0190*/  ISETP.GE.AND P0, PT, R9.reuse, 0x100, PT ;  /* 0x000001000900780c */ /* 0x040fe20003f06270 */
[----:B--2---:R-:W-:Y:S01]  /*01a0*/  IMAD.WIDE R4, R9, 0x4, R4 ;  /* 0x0000000409047825 */ /* 0x004fe200078e0204 */
[----:B------:R-:W-:Y:S02]  /*01b0*/  IADD3 R11, R6, R0, -R11 ;  /* 0x00000000060b7210 */ /* 0x000fe40007ffe80b */
[----:B------:R-:W-:-:S02]  /*01c0*/  IADD3 R7, P1, P2, R8, R7, R6 ;  /* 0x0000000708077210 */ /* 0x000fc40007a3e006 */
[----:B------:R-:W-:Y:S01]  /*01d0*/  SHF.R.S32.HI R8, RZ, 0x1f, R8 ;  /* 0x0000001fff087819 */ /* 0x000fe20000011408 */
[----:B-1----:R-:W-:-:S03]  /*01e0*/  IMAD.WIDE R2, R11, 0x4, R2 ;  /* 0x000000040b027825 */ /* 0x002fc600078e0202 */
[----:B------:R-:W-:Y:S02]  /*01f0*/  IADD3.X R8, R8, R10, R13, P1, P2 ;  /* 0x0000000a08087210 */ /* 0x000fe40000fe440d */
[----:B------:R-:W-:Y:S02]  /*0200*/  CS2R R10, SRZ ;  /* 0x00000000000a7805 */ /* 0x000fe4000001ff00 */
[----:B------:R-:W-:Y:S02]  /*0210*/  ISETP.GT.AND P1, PT, R9, 0xff, PT ;  /* 0x000000ff0900780c */ /* 0x000fe40003f24270 */
[----:B------:R-:W-:Y:S02]  /*0220*/  CS2R R12, SRZ ;  /* 0x00000000000c7805 */ /* 0x000fe4000001ff00 */
[C---:B------:R-:W-:Y:S02]  /*0230*/  LEA R6, P2, R7.reuse, UR6, 0x2 ;  /* 0x0000000607067c11 */ /* 0x040fe4000f8410ff */
[----:B------:R-:W-:Y:S01]  /*0240*/  CS2R R14, SRZ ;  /* 0x00000000000e7805 */ /* 0x000fe2000001ff00 */
[----:B------:R-:W2:Y:S01]  /*0250*/  @!P0 LDG.E.64 R10, desc[UR4][R2.64] ;  /* 0x00000004020a8981 */ /* 0x000ea2000c1e1b00 */
[----:B------:R-:W-:-:S02]  /*0260*/  LEA.HI.X R7, R7, UR7, R8, 0x2, P2 ;  /* 0x0000000707077c11 */ /* 0x000fc400090f1408 */
[----:B------:R-:W1:Y:S01]  /*0270*/  LDC.64 R8, c[0x0][0x228] ;  /* 0x00008a00ff087b82 */ /* 0x000e620000000a00 */
[----:B------:R-:W3:Y:S04]  /*0280*/  @!P0 LDG.E.EL R12, desc[UR4][R4.64] ;  /* 0x00000004040c8981 */ /* 0x000ee8000c2e1900 */
[----:B------:R-:W4:Y:S04]  /*0290*/  @!P0 LDG.E.EL R13, desc[UR4][R4.64] ;  /* 0x00000004040d8981 */ /* 0x000f28000c2e1900 */
[----:B------:R-:W5:Y:S01]  /*02a0*/  @P1 LDG.E.64 R14, desc[UR4][R6.64+-0x40000] ;  /* 0xfc000004060e1981 */ /* 0x000f62000c1e1b00 */
[----:B--2---:R-:W-:-:S02]  /*02b0*/  SEL R10, R10, RZ, !P0 ;  /* 0x000000ff0a0a7207 */ /* 0x004fc40004000000 */
[----:B------:R-:W-:Y:S02]  /*02c0*/  SEL R16, R11, RZ, !P0 ;  /* 0x000000ff0b107207 */ /* 0x000fe40004000000 */
[----:B---3--:R-:W-:Y:S02]  /*02d0*/  SEL R3, R12, RZ, !P0 ;  /* 0x000000ff0c037207 */ /* 0x008fe40004000000 */
[----:B----4-:R-:W-:-:S03]  /*02e0*/  SEL R13, R13, RZ, !P0 ;  /* 0x000000ff0d0d7207 */ /* 0x010fc60004000000 */
[----:B------:R-:W-:Y:S01]  /*02f0*/  FADD R12, R10, R3 ;  /* 0x000000030a0c7221 */ /* 0x000fe20000000000 */
[----:B-1----:R-:W-:Y:S01]  /*0300*/  IMAD.WIDE R2, R0, 0x4, R8 ;  /* 0x0000000400027825 */ /* 0x002fe200078e0208 */
[----:B-----5:R-:W-:-:S03]  /*0310*/  @P0 SEL R12, R14, RZ, P1 ;  /* 0x000000ff0e0c0207 */ /* 0x020fc60000800000 */
[----:B------:R-:W-:Y:S01]  /*0320*/  FADD R13, R16, R13 ;  /* 0x0000000d100d7221 */ /* 0x000fe20000000000 */
[----:B------:R-:W-:-:S05]  /*0330*/  @P0 SEL R13, R15, RZ, P1 ;  /* 0x000000ff0f0d0207 */ /* 0x000fca0000800000 */
[----:B------:R-:W-:Y:S01]  /*0340*/  STG.E.64 desc[UR4][R2.64], R12 ;  /* 0x0000000c02007986 */ /* 0x000fe2000c101b04 */
[----:B------:R-:W-:Y:S05]  /*0350*/  EXIT ;  /* 0x000000000000794d */ /* 0x000fea0003800000 */
.L_x_0:
[----:B------:R-:W-:-:S00]  /*0360*/  BRA `(.L_x_0) ;  /* 0xfffffffc00fc7947 */ /* 0x000fc0000383ffff */
[----:B------:R-:W-:-:S00]  /*0370*/  NOP ;  /* 0x0000000000007918 */ /* 0x000fc00000000000 */
        /* <DEDUP_REMOVED lines=8> */
.L_x_1:


//--------------------- .nv.constant0.triton_poi_fused_cat_10 --------------------------
	.section	.nv.constant0.triton_poi_fused_cat_10,"a",@progbits
	.sectionflags	@""
	.align	4
.nv.constant0.triton_poi_fused_cat_10:
	.zero		564
